//
// Generated by NVIDIA NVVM Compiler
//
// Compiler Build ID: CL-36424714
// Cuda compilation tools, release 13.0, V13.0.88
// Based on NVVM 20.0.0
//

.version 9.0
.target sm_100
.address_size 64

	// .globl	_Z11test_kernelPiii

.visible .entry _Z11test_kernelPiii(
	.param .u64 .ptr .align 1 _Z11test_kernelPiii_param_0,
	.param .u32 _Z11test_kernelPiii_param_1,
	.param .u32 _Z11test_kernelPiii_param_2
)
{
	.reg .pred 	%p<2>;
	.reg .b32 	%r<9>;
	.reg .b64 	%rd<5>;

	ld.param.u64 	%rd1, [_Z11test_kernelPiii_param_0];
	ld.param.u32 	%r2, [_Z11test_kernelPiii_param_1];
	ld.param.u32 	%r3, [_Z11test_kernelPiii_param_2];
	mov.u32 	%r4, %tid.x;
	mov.u32 	%r5, %ntid.x;
	mov.u32 	%r6, %ctaid.x;
	mad.lo.s32 	%r1, %r5, %r6, %r4;
	setp.ge.s32 	%p1, %r1, %r3;
	@%p1 bra 	$L__BB0_2;
	cvta.to.global.u64 	%rd2, %rd1;
	mul.wide.s32 	%rd3, %r1, 4;
	add.s64 	%rd4, %rd2, %rd3;
	ld.global.u32 	%r7, [%rd4];
	add.s32 	%r8, %r7, %r2;
	st.global.u32 	[%rd4], %r8;
$L__BB0_2:
	ret;

}


// ===== COMPILED SASS (sm_100) =====

	.target	sm_100

	.elftype	@"ET_EXEC"


//--------------------- .note.nv.tkinfo           --------------------------
	.section	.note.nv.tkinfo,"",@"SHT_NOTE"
	.sectionflags	@"SHF_NOTE_NV_TKINFO"
	.tkinfo
        /*0018*/ 	.word	0x00000002
        /*0030*/ 	.string	""
        /*0030*/ 	.string	"ptxas"
        /*0030*/ 	.string	"Cuda compilation tools, release 13.0, V13.0.88"
        /*0030*/ 	.string	"Build cuda_13.0.r13.0/compiler.36424714_0"
        /*0030*/ 	.string	"-arch sm_100 -m 64 "



//--------------------- .note.nv.cuinfo           --------------------------
	.section	.note.nv.cuinfo,"",@"SHT_NOTE"
	.sectionflags	@"SHF_NOTE_NV_CUINFO"
        /*0018*/ 	.short	0x0002
        /*001a*/ 	.short	0x0064
        /*001c*/ 	.short	0x0082
	.zero		2


//--------------------- .nv.info                  --------------------------
	.section	.nv.info,"",@"SHT_CUDA_INFO"
	.align	4


	//----- nvinfo : EIATTR_REGCOUNT
	.align		4
        /*0000*/ 	.byte	0x04, 0x2f
        /*0002*/ 	.short	(.L_1 - .L_0)
	.align		4
.L_0:
        /*0004*/ 	.word	index@(_Z11test_kernelPiii)
        /*0008*/ 	.word	0x00000008


	//----- nvinfo : EIATTR_FRAME_SIZE
	.align		4
.L_1:
        /*000c*/ 	.byte	0x04, 0x11
        /*000e*/ 	.short	(.L_3 - .L_2)
	.align		4
.L_2:
        /*0010*/ 	.word	index@(_Z11test_kernelPiii)
        /*0014*/ 	.word	0x00000000


	//----- nvinfo : EIATTR_MIN_STACK_SIZE
	.align		4
.L_3:
        /*0018*/ 	.byte	0x04, 0x12
        /*001a*/ 	.short	(.L_5 - .L_4)
	.align		4
.L_4:
        /*001c*/ 	.word	index@(_Z11test_kernelPiii)
        /*0020*/ 	.word	0x00000000
.L_5:


//--------------------- .nv.compat                --------------------------
	.section	.nv.compat,"",@"SHT_CUDA_COMPAT_INFO"
	.align	4
        /*0000*/ 	.byte	0x02, 0x09, 0x00, 0x00, 0x02, 0x02, 0x01, 0x00, 0x02, 0x05, 0x05, 0x00, 0x03, 0x07, 0x01, 0x01
        /*0010*/ 	.byte	0x02, 0x03, 0x00, 0x00, 0x02, 0x06, 0x01, 0x00, 0x04, 0x0b, 0x08, 0x00, 0x09, 0x00, 0x00, 0x00
        /*0020*/ 	.byte	0x00, 0x00, 0x00, 0x00


//--------------------- .nv.info._Z11test_kernelPiii --------------------------
	.section	.nv.info._Z11test_kernelPiii,"",@"SHT_CUDA_INFO"
	.sectionflags	@""
	.align	4


	//----- nvinfo : EIATTR_CUDA_API_VERSION
	.align		4
        /*0000*/ 	.byte	0x04, 0x37
        /*0002*/ 	.short	(.L_7 - .L_6)
.L_6:
        /*0004*/ 	.word	0x00000082


	//----- nvinfo : EIATTR_KPARAM_INFO
	.align		4
.L_7:
        /*0008*/ 	.byte	0x04, 0x17
        /*000a*/ 	.short	(.L_9 - .L_8)
.L_8:
        /*000c*/ 	.word	0x00000000
        /*0010*/ 	.short	0x0002
        /*0012*/ 	.short	0x000c
        /*0014*/ 	.byte	0x00, 0xf0, 0x11, 0x00


	//----- nvinfo : EIATTR_KPARAM_INFO
	.align		4
.L_9:
        /*0018*/ 	.byte	0x04, 0x17
        /*001a*/ 	.short	(.L_11 - .L_10)
.L_10:
        /*001c*/ 	.word	0x00000000
        /*0020*/ 	.short	0x0001
        /*0022*/ 	.short	0x0008
        /*0024*/ 	.byte	0x00, 0xf0, 0x11, 0x00


	//----- nvinfo : EIATTR_KPARAM_INFO
	.align		4
.L_11:
        /*0028*/ 	.byte	0x04, 0x17
        /*002a*/ 	.short	(.L_13 - .L_12)
.L_12:
        /*002c*/ 	.word	0x00000000
        /*0030*/ 	.short	0x0000
        /*0032*/ 	.short	0x0000
        /*0034*/ 	.byte	0x00, 0xf5, 0x21, 0x00


	//----- nvinfo : EIATTR_SPARSE_MMA_MASK
	.align		4
.L_13:
        /*0038*/ 	.byte	0x03, 0x50
        /*003a*/ 	.short	0x0000


	//----- nvinfo : EIATTR_MAXREG_COUNT
	.align		4
        /*003c*/ 	.byte	0x03, 0x1b
        /*003e*/ 	.short	0x00ff


	//----- nvinfo : EIATTR_MERCURY_ISA_VERSION
	.align		4
        /*0040*/ 	.byte	0x03, 0x5f
        /*0042*/ 	.short	0x0101


	//----- nvinfo : EIATTR_VRC_CTA_INIT_COUNT
	.align		4
        /*0044*/ 	.byte	0x02, 0x4a
	.zero		1
	.zero		1


	//----- nvinfo : EIATTR_EXIT_INSTR_OFFSETS
	.align		4
        /*0048*/ 	.byte	0x04, 0x1c
        /*004a*/ 	.short	(.L_15 - .L_14)


	//   ....[0]....
.L_14:
        /*004c*/ 	.word	0x00000070


	//   ....[1]....
        /*0050*/ 	.word	0x000000f0


	//----- nvinfo : EIATTR_CBANK_PARAM_SIZE
	.align		4
.L_15:
        /*0054*/ 	.byte	0x03, 0x19
        /*0056*/ 	.short	0x0010


	//----- nvinfo : EIATTR_PARAM_CBANK
	.align		4
        /*0058*/ 	.byte	0x04, 0x0a
        /*005a*/ 	.short	(.L_17 - .L_16)
	.align		4
.L_16:
        /*005c*/ 	.word	index@(.nv.constant0._Z11test_kernelPiii)
        /*0060*/ 	.short	0x0380
        /*0062*/ 	.short	0x0010


	//----- nvinfo : EIATTR_SW_WAR
	.align		4
.L_17:
        /*0064*/ 	.byte	0x04, 0x36
        /*0066*/ 	.short	(.L_19 - .L_18)
.L_18:
        /*0068*/ 	.word	0x00000008
.L_19:


//--------------------- .nv.callgraph             --------------------------
	.section	.nv.callgraph,"",@"SHT_CUDA_CALLGRAPH"
	.align	4
	.sectionentsize	8
	.align		4
        /*0000*/ 	.word	0x00000000
	.align		4
        /*0004*/ 	.word	0xffffffff
	.align		4
        /*0008*/ 	.word	0x00000000
	.align		4
        /*000c*/ 	.word	0xfffffffe
	.align		4
        /*0010*/ 	.word	0x00000000
	.align		4
        /*0014*/ 	.word	0xfffffffd
	.align		4
        /*0018*/ 	.word	0x00000000
	.align		4
        /*001c*/ 	.word	0xfffffffc


//--------------------- .text._Z11test_kernelPiii --------------------------
	.section	.text._Z11test_kernelPiii,"ax",@progbits
	.align	128
        .global         _Z11test_kernelPiii
        .type           _Z11test_kernelPiii,@function
        .size           _Z11test_kernelPiii,(.L_x_1 - _Z11test_kernelPiii)
        .other          _Z11test_kernelPiii,@"STO_CUDA_ENTRY STV_DEFAULT"
_Z11test_kernelPiii:
.text._Z11test_kernelPiii:
[----:B------:R-:W-:Y:S01]  /*0000*/  LDC R1, c[0x0][0x37c] ;  /* 0x0000df00ff017b82 */ /* 0x000fe20000000800 */
[----:B------:R-:W0:Y:S01]  /*0010*/  S2R R5, SR_TID.X ;  /* 0x0000000000057919 */ /* 0x000e220000002100 */
[----:B------:R-:W0:Y:S01]  /*0020*/  LDCU UR4, c[0x0][0x360] ;  /* 0x00006c00ff0477ac */ /* 0x000e220008000800 */
[----:B------:R-:W0:Y:S01]  /*0030*/  S2R R0, SR_CTAID.X ;  /* 0x0000000000007919 */ /* 0x000e220000002500 */
[----:B------:R-:W1:Y:S01]  /*0040*/  LDCU UR5, c[0x0][0x38c] ;  /* 0x00007180ff0577ac */ /* 0x000e620008000800 */
[----:B0-----:R-:W-:-:S05]  /*0050*/  IMAD R5, R0, UR4, R5 ;  /* 0x0000000400057c24 */ /* 0x001fca000f8e0205 */
[----:B-1----:R-:W-:-:S13]  /*0060*/  ISETP.GE.AND P0, PT, R5, UR5, PT ;  /* 0x0000000505007c0c */ /* 0x002fda000bf06270 */
[----:B------:R-:W-:Y:S05]  /*0070*/  @P0 EXIT ;  /* 0x000000000000094d */ /* 0x000fea0003800000 */
[----:B------:R-:W0:Y:S01]  /*0080*/  LDC.64 R2, c[0x0][0x380] ;  /* 0x0000e000ff027b82 */ /* 0x000e220000000a00 */
[----:B------:R-:W1:Y:S01]  /*0090*/  LDCU.64 UR4, c[0x0][0x358] ;  /* 0x00006b00ff0477ac */ /* 0x000e620008000a00 */
[----:B------:R-:W2:Y:S01]  /*00a0*/  LDCU UR6, c[0x0][0x388] ;  /* 0x00007100ff0677ac */ /* 0x000ea20008000800 */
[----:B0-----:R-:W-:-:S05]  /*00b0*/  IMAD.WIDE R2, R5, 0x4, R2 ;  /* 0x0000000405027825 */ /* 0x001fca00078e0202 */
[----:B-1----:R-:W2:Y:S02]  /*00c0*/  LDG.E R0, desc[UR4][R2.64] ;  /* 0x0000000402007981 */ /* 0x002ea4000c1e1900 */
[----:B--2---:R-:W-:-:S05]  /*00d0*/  IADD3 R5, PT, PT, R0, UR6, RZ ;  /* 0x0000000600057c10 */ /* 0x004fca000fffe0ff */
[----:B------:R-:W-:Y:S01]  /*00e0*/  STG.E desc[UR4][R2.64], R5 ;  /* 0x0000000502007986 */ /* 0x000fe2000c101904 */
[----:B------:R-:W-:Y:S05]  /*00f0*/  EXIT ;  /* 0x000000000000794d */ /* 0x000fea0003800000 */
.L_x_0:
[----:B------:R-:W-:-:S00]  /*0100*/  BRA `(.L_x_0) ;  /* 0xfffffffc00fc7947 */ /* 0x000fc0000383ffff */
[----:B------:R-:W-:-:S00]  /*0110*/  NOP ;  /* 0x0000000000007918 */ /* 0x000fc00000000000 */
        /* <DEDUP_REMOVED lines=14> */
.L_x_1:


//--------------------- .nv.shared.reserved.0     --------------------------
	.section	.nv.shared.reserved.0,"aw",@nobits
	.weak		__nv_reservedSMEM_offset_0_alias
	.size		__nv_reservedSMEM_offset_0_alias, 0, 64
	.other		__nv_reservedSMEM_offset_0_alias,@"STO_CUDA_RESERVED_SHARED STV_DEFAULT"
__nv_reservedSMEM_offset_0_alias:
	.zero		0
	.zero		64


//--------------------- .nv.constant0._Z11test_kernelPiii --------------------------
	.section	.nv.constant0._Z11test_kernelPiii,"a",@progbits
	.sectionflags	@""
	.align	4
.nv.constant0._Z11test_kernelPiii:
	.zero		912


//--------------------- SYMBOLS --------------------------

	.type		.nv.reservedSmem.offset0,@object
	.size		.nv.reservedSmem.offset0,0x4
